//
// Generated by NVIDIA NVVM Compiler
//
// Compiler Build ID: CL-36424714
// Cuda compilation tools, release 13.0, V13.0.88
// Based on NVVM 20.0.0
//

.version 9.0
.target sm_100
.address_size 64

	// .globl	_Z7piOnGPUPdS_ffi

.visible .entry _Z7piOnGPUPdS_ffi(
	.param .u64 .ptr .align 1 _Z7piOnGPUPdS_ffi_param_0,
	.param .u64 .ptr .align 1 _Z7piOnGPUPdS_ffi_param_1,
	.param .f32 _Z7piOnGPUPdS_ffi_param_2,
	.param .f32 _Z7piOnGPUPdS_ffi_param_3,
	.param .u32 _Z7piOnGPUPdS_ffi_param_4
)
{
	.reg .pred 	%p<6>;
	.reg .b32 	%r<11>;
	.reg .b32 	%f<4>;
	.reg .b64 	%rd<13>;
	.reg .b64 	%fd<15>;

	ld.param.u64 	%rd4, [_Z7piOnGPUPdS_ffi_param_0];
	ld.param.u64 	%rd3, [_Z7piOnGPUPdS_ffi_param_1];
	ld.param.f32 	%f1, [_Z7piOnGPUPdS_ffi_param_2];
	ld.param.f32 	%f2, [_Z7piOnGPUPdS_ffi_param_3];
	ld.param.u32 	%r9, [_Z7piOnGPUPdS_ffi_param_4];
	cvta.to.global.u64 	%rd1, %rd4;
	mov.u32 	%r1, %tid.x;
	mov.u32 	%r2, %ctaid.x;
	mov.u32 	%r10, %ntid.x;
	mul.lo.s32 	%r4, %r2, %r10;
	add.s32 	%r5, %r4, %r1;
	setp.ge.u32 	%p1, %r5, %r9;
	mul.wide.u32 	%rd5, %r5, 8;
	add.s64 	%rd2, %rd1, %rd5;
	@%p1 bra 	$L__BB0_2;
	sub.f32 	%f3, %f2, %f1;
	cvt.f64.f32 	%fd1, %f3;
	cvt.rn.f64.s32 	%fd2, %r9;
	div.rn.f64 	%fd3, %fd1, %fd2;
	cvt.rn.f64.u32 	%fd4, %r5;
	mul.f64 	%fd5, %fd3, %fd4;
	mul.f64 	%fd6, %fd5, %fd5;
	mov.f64 	%fd7, 0d3FF0000000000000;
	sub.f64 	%fd8, %fd7, %fd6;
	sqrt.rn.f64 	%fd9, %fd8;
	mul.f64 	%fd10, %fd3, %fd9;
	st.global.f64 	[%rd2], %fd10;
	bar.sync 	0;
$L__BB0_2:
	setp.lt.u32 	%p2, %r10, 2;
	@%p2 bra 	$L__BB0_6;
$L__BB0_3:
	shr.u32 	%r7, %r10, 1;
	add.s32 	%r8, %r7, %r5;
	setp.ge.u32 	%p3, %r8, %r9;
	@%p3 bra 	$L__BB0_5;
	mul.wide.u32 	%rd6, %r8, 8;
	add.s64 	%rd7, %rd1, %rd6;
	ld.global.f64 	%fd11, [%rd7];
	ld.global.f64 	%fd12, [%rd2];
	add.f64 	%fd13, %fd11, %fd12;
	st.global.f64 	[%rd2], %fd13;
$L__BB0_5:
	bar.sync 	0;
	setp.gt.u32 	%p4, %r10, 3;
	mov.u32 	%r10, %r7;
	@%p4 bra 	$L__BB0_3;
$L__BB0_6:
	setp.ne.s32 	%p5, %r1, 0;
	@%p5 bra 	$L__BB0_8;
	mul.wide.u32 	%rd8, %r4, 8;
	add.s64 	%rd9, %rd1, %rd8;
	ld.global.f64 	%fd14, [%rd9];
	cvta.to.global.u64 	%rd10, %rd3;
	mul.wide.u32 	%rd11, %r2, 8;
	add.s64 	%rd12, %rd10, %rd11;
	st.global.f64 	[%rd12], %fd14;
$L__BB0_8:
	ret;

}


// ===== COMPILED SASS (sm_100) =====

	.target	sm_100

	.elftype	@"ET_EXEC"


//--------------------- .note.nv.tkinfo           --------------------------
	.section	.note.nv.tkinfo,"",@"SHT_NOTE"
	.sectionflags	@"SHF_NOTE_NV_TKINFO"
	.tkinfo
        /*0018*/ 	.word	0x00000002
        /*0030*/ 	.string	""
        /*0030*/ 	.string	"ptxas"
        /*0030*/ 	.string	"Cuda compilation tools, release 13.0, V13.0.88"
        /*0030*/ 	.string	"Build cuda_13.0.r13.0/compiler.36424714_0"
        /*0030*/ 	.string	"-arch sm_100 -m 64 "



//--------------------- .note.nv.cuinfo           --------------------------
	.section	.note.nv.cuinfo,"",@"SHT_NOTE"
	.sectionflags	@"SHF_NOTE_NV_CUINFO"
        /*0018*/ 	.short	0x0002
        /*001a*/ 	.short	0x0064
        /*001c*/ 	.short	0x0082
	.zero		2


//--------------------- .nv.info                  --------------------------
	.section	.nv.info,"",@"SHT_CUDA_INFO"
	.align	4


	//----- nvinfo : EIATTR_REGCOUNT
	.align		4
        /*0000*/ 	.byte	0x04, 0x2f
        /*0002*/ 	.short	(.L_1 - .L_0)
	.align		4
.L_0:
        /*0004*/ 	.word	index@(_Z7piOnGPUPdS_ffi)
        /*0008*/ 	.word	0x0000001e


	//----- nvinfo : EIATTR_FRAME_SIZE
	.align		4
.L_1:
        /*000c*/ 	.byte	0x04, 0x11
        /*000e*/ 	.short	(.L_3 - .L_2)
	.align		4
.L_2:
        /*0010*/ 	.word	index@($__internal_1_$__cuda_sm20_dsqrt_rn_f64_mediumpath_v1)
        /*0014*/ 	.word	0x00000000


	//----- nvinfo : EIATTR_FRAME_SIZE
	.align		4
.L_3:
        /*0018*/ 	.byte	0x04, 0x11
        /*001a*/ 	.short	(.L_5 - .L_4)
	.align		4
.L_4:
        /*001c*/ 	.word	index@($__internal_0_$__cuda_sm20_div_rn_f64_full)
        /*0020*/ 	.word	0x00000000


	//----- nvinfo : EIATTR_FRAME_SIZE
	.align		4
.L_5:
        /*0024*/ 	.byte	0x04, 0x11
        /*0026*/ 	.short	(.L_7 - .L_6)
	.align		4
.L_6:
        /*0028*/ 	.word	index@(_Z7piOnGPUPdS_ffi)
        /*002c*/ 	.word	0x00000000


	//----- nvinfo : EIATTR_MIN_STACK_SIZE
	.align		4
.L_7:
        /*0030*/ 	.byte	0x04, 0x12
        /*0032*/ 	.short	(.L_9 - .L_8)
	.align		4
.L_8:
        /*0034*/ 	.word	index@(_Z7piOnGPUPdS_ffi)
        /*0038*/ 	.word	0x00000000
.L_9:


//--------------------- .nv.compat                --------------------------
	.section	.nv.compat,"",@"SHT_CUDA_COMPAT_INFO"
	.align	4
        /*0000*/ 	.byte	0x02, 0x09, 0x00, 0x00, 0x02, 0x02, 0x01, 0x00, 0x02, 0x05, 0x05, 0x00, 0x03, 0x07, 0x01, 0x01
        /*0010*/ 	.byte	0x02, 0x03, 0x00, 0x00, 0x02, 0x06, 0x01, 0x00, 0x04, 0x0b, 0x08, 0x00, 0x01, 0x00, 0x00, 0x00
        /*0020*/ 	.byte	0x00, 0x00, 0x00, 0x00


//--------------------- .nv.info._Z7piOnGPUPdS_ffi --------------------------
	.section	.nv.info._Z7piOnGPUPdS_ffi,"",@"SHT_CUDA_INFO"
	.sectionflags	@""
	.align	4


	//----- nvinfo : EIATTR_CUDA_API_VERSION
	.align		4
        /*0000*/ 	.byte	0x04, 0x37
        /*0002*/ 	.short	(.L_11 - .L_10)
.L_10:
        /*0004*/ 	.word	0x00000082


	//----- nvinfo : EIATTR_KPARAM_INFO
	.align		4
.L_11:
        /*0008*/ 	.byte	0x04, 0x17
        /*000a*/ 	.short	(.L_13 - .L_12)
.L_12:
        /*000c*/ 	.word	0x00000000
        /*0010*/ 	.short	0x0004
        /*0012*/ 	.short	0x0018
        /*0014*/ 	.byte	0x00, 0xf0, 0x11, 0x00


	//----- nvinfo : EIATTR_KPARAM_INFO
	.align		4
.L_13:
        /*0018*/ 	.byte	0x04, 0x17
        /*001a*/ 	.short	(.L_15 - .L_14)
.L_14:
        /*001c*/ 	.word	0x00000000
        /*0020*/ 	.short	0x0003
        /*0022*/ 	.short	0x0014
        /*0024*/ 	.byte	0x00, 0xf0, 0x11, 0x00


	//----- nvinfo : EIATTR_KPARAM_INFO
	.align		4
.L_15:
        /*0028*/ 	.byte	0x04, 0x17
        /*002a*/ 	.short	(.L_17 - .L_16)
.L_16:
        /*002c*/ 	.word	0x00000000
        /*0030*/ 	.short	0x0002
        /*0032*/ 	.short	0x0010
        /*0034*/ 	.byte	0x00, 0xf0, 0x11, 0x00


	//----- nvinfo : EIATTR_KPARAM_INFO
	.align		4
.L_17:
        /*0038*/ 	.byte	0x04, 0x17
        /*003a*/ 	.short	(.L_19 - .L_18)
.L_18:
        /*003c*/ 	.word	0x00000000
        /*0040*/ 	.short	0x0001
        /*0042*/ 	.short	0x0008
        /*0044*/ 	.byte	0x00, 0xf5, 0x21, 0x00


	//----- nvinfo : EIATTR_KPARAM_INFO
	.align		4
.L_19:
        /*0048*/ 	.byte	0x04, 0x17
        /*004a*/ 	.short	(.L_21 - .L_20)
.L_20:
        /*004c*/ 	.word	0x00000000
        /*0050*/ 	.short	0x0000
        /*0052*/ 	.short	0x0000
        /*0054*/ 	.byte	0x00, 0xf5, 0x21, 0x00


	//----- nvinfo : EIATTR_SPARSE_MMA_MASK
	.align		4
.L_21:
        /*0058*/ 	.byte	0x03, 0x50
        /*005a*/ 	.short	0x0000


	//----- nvinfo : EIATTR_MAXREG_COUNT
	.align		4
        /*005c*/ 	.byte	0x03, 0x1b
        /*005e*/ 	.short	0x00ff


	//----- nvinfo : EIATTR_NUM_BARRIERS
	.align		4
        /*0060*/ 	.byte	0x02, 0x4c
        /*0062*/ 	.byte	0x01
	.zero		1


	//----- nvinfo : EIATTR_MERCURY_ISA_VERSION
	.align		4
        /*0064*/ 	.byte	0x03, 0x5f
        /*0066*/ 	.short	0x0101


	//----- nvinfo : EIATTR_VRC_CTA_INIT_COUNT
	.align		4
        /*0068*/ 	.byte	0x02, 0x4a
	.zero		1
	.zero		1


	//----- nvinfo : EIATTR_EXIT_INSTR_OFFSETS
	.align		4
        /*006c*/ 	.byte	0x04, 0x1c
        /*006e*/ 	.short	(.L_23 - .L_22)


	//   ....[0]....
.L_22:
        /*0070*/ 	.word	0x000004e0


	//   ....[1]....
        /*0074*/ 	.word	0x00000550


	//----- nvinfo : EIATTR_CRS_STACK_SIZE
	.align		4
.L_23:
        /*0078*/ 	.byte	0x04, 0x1e
        /*007a*/ 	.short	(.L_25 - .L_24)
.L_24:
        /*007c*/ 	.word	0x00000000


	//----- nvinfo : EIATTR_CBANK_PARAM_SIZE
	.align		4
.L_25:
        /*0080*/ 	.byte	0x03, 0x19
        /*0082*/ 	.short	0x001c


	//----- nvinfo : EIATTR_PARAM_CBANK
	.align		4
        /*0084*/ 	.byte	0x04, 0x0a
        /*0086*/ 	.short	(.L_27 - .L_26)
	.align		4
.L_26:
        /*0088*/ 	.word	index@(.nv.constant0._Z7piOnGPUPdS_ffi)
        /*008c*/ 	.short	0x0380
        /*008e*/ 	.short	0x001c


	//----- nvinfo : EIATTR_SW_WAR
	.align		4
.L_27:
        /*0090*/ 	.byte	0x04, 0x36
        /*0092*/ 	.short	(.L_29 - .L_28)
.L_28:
        /*0094*/ 	.word	0x00000008
.L_29:


//--------------------- .nv.callgraph             --------------------------
	.section	.nv.callgraph,"",@"SHT_CUDA_CALLGRAPH"
	.align	4
	.sectionentsize	8
	.align		4
        /*0000*/ 	.word	0x00000000
	.align		4
        /*0004*/ 	.word	0xffffffff
	.align		4
        /*0008*/ 	.word	0x00000000
	.align		4
        /*000c*/ 	.word	0xfffffffe
	.align		4
        /*0010*/ 	.word	0x00000000
	.align		4
        /*0014*/ 	.word	0xfffffffd
	.align		4
        /*0018*/ 	.word	0x00000000
	.align		4
        /*001c*/ 	.word	0xfffffffc


//--------------------- .text._Z7piOnGPUPdS_ffi   --------------------------
	.section	.text._Z7piOnGPUPdS_ffi,"ax",@progbits
	.align	128
        .global         _Z7piOnGPUPdS_ffi
        .type           _Z7piOnGPUPdS_ffi,@function
        .size           _Z7piOnGPUPdS_ffi,(.L_x_17 - _Z7piOnGPUPdS_ffi)
        .other          _Z7piOnGPUPdS_ffi,@"STO_CUDA_ENTRY STV_DEFAULT"
_Z7piOnGPUPdS_ffi:
.text._Z7piOnGPUPdS_ffi:
[----:B------:R-:W-:Y:S01]  /*0000*/  LDC R1, c[0x0][0x37c] ;  /* 0x0000df00ff017b82 */ /* 0x000fe20000000800 */
[----:B------:R-:W0:Y:S07]  /*0010*/  S2R R2, SR_CTAID.X ;  /* 0x0000000000027919 */ /* 0x000e2e0000002500 */
[----:B------:R-:W0:Y:S01]  /*0020*/  LDC R5, c[0x0][0x360] ;  /* 0x0000d800ff057b82 */ /* 0x000e220000000800 */
[----:B------:R-:W1:Y:S01]  /*0030*/  LDCU UR6, c[0x0][0x398] ;  /* 0x00007300ff0677ac */ /* 0x000e620008000800 */
[----:B------:R-:W2:Y:S01]  /*0040*/  S2R R3, SR_TID.X ;  /* 0x0000000000037919 */ /* 0x000ea20000002100 */
[----:B------:R-:W3:Y:S05]  /*0050*/  LDCU.64 UR4, c[0x0][0x358] ;  /* 0x00006b00ff0477ac */ /* 0x000eea0008000a00 */
[----:B------:R-:W4:Y:S01]  /*0060*/  LDC.64 R14, c[0x0][0x380] ;  /* 0x0000e000ff0e7b82 */ /* 0x000f220000000a00 */
[----:B------:R-:W0:Y:S02]  /*0070*/  LDCU UR7, c[0x0][0x398] ;  /* 0x00007300ff0777ac */ /* 0x000e240008000800 */
[----:B0-----:R-:W-:-:S04]  /*0080*/  IMAD R4, R2, R5, RZ ;  /* 0x0000000502047224 */ /* 0x001fc800078e02ff */
[----:B--2---:R-:W-:-:S04]  /*0090*/  IMAD.IADD R6, R4, 0x1, R3 ;  /* 0x0000000104067824 */ /* 0x004fc800078e0203 */
[C---:B----4-:R-:W-:Y:S01]  /*00a0*/  IMAD.WIDE.U32 R14, R6.reuse, 0x8, R14 ;  /* 0x00000008060e7825 */ /* 0x050fe200078e000e */
[----:B-1----:R-:W-:-:S13]  /*00b0*/  ISETP.GE.U32.AND P0, PT, R6, UR6, PT ;  /* 0x0000000606007c0c */ /* 0x002fda000bf06070 */
[----:B---3--:R-:W-:Y:S05]  /*00c0*/  @P0 BRA `(.L_x_0) ;  /* 0x0000000000bc0947 */ /* 0x008fea0003800000 */
[----:B------:R-:W0:Y:S01]  /*00d0*/  I2F.F64 R10, UR6 ;  /* 0x00000006000a7d12 */ /* 0x000e220008201c00 */
[----:B------:R-:W-:Y:S01]  /*00e0*/  IMAD.MOV.U32 R8, RZ, RZ, 0x1 ;  /* 0x00000001ff087424 */ /* 0x000fe200078e00ff */
[----:B------:R-:W1:Y:S06]  /*00f0*/  LDC.64 R16, c[0x0][0x390] ;  /* 0x0000e400ff107b82 */ /* 0x000e6c0000000a00 */
[----:B0-----:R-:W0:Y:S01]  /*0100*/  MUFU.RCP64H R9, R11 ;  /* 0x0000000b00097308 */ /* 0x001e220000001800 */
[----:B-1----:R-:W-:Y:S01]  /*0110*/  FADD R16, R17, -R16 ;  /* 0x8000001011107221 */ /* 0x002fe20000000000 */
[----:B0-----:R-:W-:-:S06]  /*0120*/  DFMA R12, -R10, R8, 1 ;  /* 0x3ff000000a0c742b */ /* 0x001fcc0000000108 */
[----:B------:R-:W0:Y:S02]  /*0130*/  F2F.F64.F32 R16, R16 ;  /* 0x0000001000107310 */ /* 0x000e240000201800 */
[----:B------:R-:W-:-:S08]  /*0140*/  DFMA R12, R12, R12, R12 ;  /* 0x0000000c0c0c722b */ /* 0x000fd0000000000c */
[----:B------:R-:W-:Y:S01]  /*0150*/  DFMA R12, R8, R12, R8 ;  /* 0x0000000c080c722b */ /* 0x000fe20000000008 */
[----:B0-----:R-:W-:-:S07]  /*0160*/  FSETP.GEU.AND P1, PT, |R17|, 6.5827683646048100446e-37, PT ;  /* 0x036000001100780b */ /* 0x001fce0003f2e200 */
[----:B------:R-:W-:-:S08]  /*0170*/  DFMA R8, -R10, R12, 1 ;  /* 0x3ff000000a08742b */ /* 0x000fd0000000010c */
[----:B------:R-:W-:-:S08]  /*0180*/  DFMA R8, R12, R8, R12 ;  /* 0x000000080c08722b */ /* 0x000fd0000000000c */
[----:B------:R-:W-:-:S08]  /*0190*/  DMUL R12, R16, R8 ;  /* 0x00000008100c7228 */ /* 0x000fd00000000000 */
[----:B------:R-:W-:-:S08]  /*01a0*/  DFMA R18, -R10, R12, R16 ;  /* 0x0000000c0a12722b */ /* 0x000fd00000000110 */
[----:B------:R-:W-:-:S10]  /*01b0*/  DFMA R8, R8, R18, R12 ;  /* 0x000000120808722b */ /* 0x000fd4000000000c */
[----:B------:R-:W-:-:S05]  /*01c0*/  FFMA R0, RZ, R11, R9 ;  /* 0x0000000bff007223 */ /* 0x000fca0000000009 */
[----:B------:R-:W-:-:S13]  /*01d0*/  FSETP.GT.AND P0, PT, |R0|, 1.469367938527859385e-39, PT ;  /* 0x001000000000780b */ /* 0x000fda0003f04200 */
[----:B------:R-:W-:Y:S05]  /*01e0*/  @P0 BRA P1, `(.L_x_1) ;  /* 0x0000000000100947 */ /* 0x000fea0000800000 */
[----:B------:R-:W-:-:S07]  /*01f0*/  MOV R0, 0x210 ;  /* 0x0000021000007802 */ /* 0x000fce0000000f00 */
[----:B------:R-:W-:Y:S05]  /*0200*/  CALL.REL.NOINC `($__internal_0_$__cuda_sm20_div_rn_f64_full) ;  /* 0x0000000000d47944 */ /* 0x000fea0003c00000 */
[----:B------:R-:W-:Y:S02]  /*0210*/  IMAD.MOV.U32 R8, RZ, RZ, R18 ;  /* 0x000000ffff087224 */ /* 0x000fe400078e0012 */
[----:B------:R-:W-:-:S07]  /*0220*/  IMAD.MOV.U32 R9, RZ, RZ, R19 ;  /* 0x000000ffff097224 */ /* 0x000fce00078e0013 */
.L_x_1:
[----:B------:R-:W0:Y:S01]  /*0230*/  I2F.F64.U32 R10, R6 ;  /* 0x00000006000a7312 */ /* 0x000e220000201800 */
[----:B------:R-:W-:Y:S02]  /*0240*/  IMAD.MOV.U32 R22, RZ, RZ, 0x0 ;  /* 0x00000000ff167424 */ /* 0x000fe400078e00ff */
[----:B------:R-:W-:Y:S01]  /*0250*/  IMAD.MOV.U32 R23, RZ, RZ, 0x3fd80000 ;  /* 0x3fd80000ff177424 */ /* 0x000fe200078e00ff */
[----:B0-----:R-:W-:-:S08]  /*0260*/  DMUL R10, R10, R8 ;  /* 0x000000080a0a7228 */ /* 0x001fd00000000000 */
[----:B------:R-:W-:-:S06]  /*0270*/  DFMA R16, -R10, R10, 1 ;  /* 0x3ff000000a10742b */ /* 0x000fcc000000010a */
[----:B------:R-:W0:Y:S04]  /*0280*/  MUFU.RSQ64H R19, R17 ;  /* 0x0000001100137308 */ /* 0x000e280000001c00 */
[----:B------:R-:W-:-:S05]  /*0290*/  VIADD R18, R17, 0xfcb00000 ;  /* 0xfcb0000011127836 */ /* 0x000fca0000000000 */
[----:B------:R-:W-:Y:S01]  /*02a0*/  ISETP.GE.U32.AND P0, PT, R18, 0x7ca00000, PT ;  /* 0x7ca000001200780c */ /* 0x000fe20003f06070 */
[----:B0-----:R-:W-:-:S08]  /*02b0*/  DMUL R10, R18, R18 ;  /* 0x00000012120a7228 */ /* 0x001fd00000000000 */
[----:B------:R-:W-:-:S08]  /*02c0*/  DFMA R10, R16, -R10, 1 ;  /* 0x3ff00000100a742b */ /* 0x000fd0000000080a */
[----:B------:R-:W-:Y:S02]  /*02d0*/  DFMA R22, R10, R22, 0.5 ;  /* 0x3fe000000a16742b */ /* 0x000fe40000000016 */
[----:B------:R-:W-:-:S08]  /*02e0*/  DMUL R10, R18, R10 ;  /* 0x0000000a120a7228 */ /* 0x000fd00000000000 */
[----:B------:R-:W-:-:S08]  /*02f0*/  DFMA R22, R22, R10, R18 ;  /* 0x0000000a1616722b */ /* 0x000fd00000000012 */
[----:B------:R-:W-:Y:S02]  /*0300*/  DMUL R12, R16, R22 ;  /* 0x00000016100c7228 */ /* 0x000fe40000000000 */
[----:B------:R-:W-:Y:S02]  /*0310*/  VIADD R21, R23, 0xfff00000 ;  /* 0xfff0000017157836 */ /* 0x000fe40000000000 */
[----:B------:R-:W-:-:S04]  /*0320*/  IMAD.MOV.U32 R20, RZ, RZ, R22 ;  /* 0x000000ffff147224 */ /* 0x000fc800078e0016 */
[----:B------:R-:W-:-:S08]  /*0330*/  DFMA R10, R12, -R12, R16 ;  /* 0x8000000c0c0a722b */ /* 0x000fd00000000010 */
[----:B------:R-:W-:Y:S01]  /*0340*/  DFMA R24, R10, R20, R12 ;  /* 0x000000140a18722b */ /* 0x000fe2000000000c */
[----:B------:R-:W-:Y:S10]  /*0350*/  @!P0 BRA `(.L_x_2) ;  /* 0x0000000000088947 */ /* 0x000ff40003800000 */
[----:B------:R-:W-:-:S07]  /*0360*/  MOV R0, 0x380 ;  /* 0x0000038000007802 */ /* 0x000fce0000000f00 */
[----:B------:R-:W-:Y:S05]  /*0370*/  CALL.REL.NOINC `($__internal_1_$__cuda_sm20_dsqrt_rn_f64_mediumpath_v1) ;  /* 0x0000000400e87944 */ /* 0x000fea0003c00000 */
.L_x_2:
[----:B------:R-:W-:Y:S01]  /*0380*/  DMUL R24, R24, R8 ;  /* 0x0000000818187228 */ /* 0x000fe20000000000 */
[----:B------:R-:W-:Y:S06]  /*0390*/  WARPSYNC.ALL ;  /* 0x0000000000007948 */ /* 0x000fec0003800000 */
[----:B------:R0:W-:Y:S01]  /*03a0*/  STG.E.64 desc[UR4][R14.64], R24 ;  /* 0x000000180e007986 */ /* 0x0001e2000c101b04 */
[----:B------:R-:W-:Y:S06]  /*03b0*/  BAR.SYNC.DEFER_BLOCKING 0x0 ;  /* 0x0000000000007b1d */ /* 0x000fec0000010000 */
.L_x_0:
[----:B------:R-:W1:Y:S01]  /*03c0*/  LDC.64 R12, c[0x0][0x380] ;  /* 0x0000e000ff0c7b82 */ /* 0x000e620000000a00 */
[----:B------:R-:W-:-:S13]  /*03d0*/  ISETP.GE.U32.AND P0, PT, R5, 0x2, PT ;  /* 0x000000020500780c */ /* 0x000fda0003f06070 */
[----:B------:R-:W-:Y:S05]  /*03e0*/  @!P0 BRA `(.L_x_3) ;  /* 0x0000000000388947 */ /* 0x000fea0003800000 */
.L_x_5:
[----:B------:R-:W-:-:S05]  /*03f0*/  SHF.R.U32.HI R7, RZ, 0x1, R5 ;  /* 0x00000001ff077819 */ /* 0x000fca0000011605 */
[----:B------:R-:W-:-:S05]  /*0400*/  IMAD.IADD R9, R6, 0x1, R7 ;  /* 0x0000000106097824 */ /* 0x000fca00078e0207 */
[----:B------:R-:W-:-:S13]  /*0410*/  ISETP.GE.U32.AND P0, PT, R9, UR7, PT ;  /* 0x0000000709007c0c */ /* 0x000fda000bf06070 */
[----:B--2---:R-:W-:Y:S05]  /*0420*/  @P0 BRA `(.L_x_4) ;  /* 0x0000000000140947 */ /* 0x004fea0003800000 */
[----:B-1----:R-:W-:Y:S01]  /*0430*/  IMAD.WIDE.U32 R8, R9, 0x8, R12 ;  /* 0x0000000809087825 */ /* 0x002fe200078e000c */
[----:B------:R-:W2:Y:S05]  /*0440*/  LDG.E.64 R10, desc[UR4][R14.64] ;  /* 0x000000040e0a7981 */ /* 0x000eaa000c1e1b00 */
[----:B------:R-:W2:Y:S02]  /*0450*/  LDG.E.64 R8, desc[UR4][R8.64] ;  /* 0x0000000408087981 */ /* 0x000ea4000c1e1b00 */
[----:B--2---:R-:W-:-:S07]  /*0460*/  DADD R10, R8, R10 ;  /* 0x00000000080a7229 */ /* 0x004fce000000000a */
[----:B------:R2:W-:Y:S04]  /*0470*/  STG.E.64 desc[UR4][R14.64], R10 ;  /* 0x0000000a0e007986 */ /* 0x0005e8000c101b04 */
.L_x_4:
[----:B------:R-:W-:Y:S01]  /*0480*/  ISETP.GT.U32.AND P0, PT, R5, 0x3, PT ;  /* 0x000000030500780c */ /* 0x000fe20003f04070 */
[----:B------:R-:W-:Y:S05]  /*0490*/  WARPSYNC.ALL ;  /* 0x0000000000007948 */ /* 0x000fea0003800000 */
[----:B------:R-:W-:Y:S01]  /*04a0*/  BAR.SYNC.DEFER_BLOCKING 0x0 ;  /* 0x0000000000007b1d */ /* 0x000fe20000010000 */
[----:B------:R-:W-:-:S06]  /*04b0*/  IMAD.MOV.U32 R5, RZ, RZ, R7 ;  /* 0x000000ffff057224 */ /* 0x000fcc00078e0007 */
[----:B------:R-:W-:Y:S05]  /*04c0*/  @P0 BRA `(.L_x_5) ;  /* 0xfffffffc00c80947 */ /* 0x000fea000383ffff */
.L_x_3:
[----:B------:R-:W-:-:S13]  /*04d0*/  ISETP.NE.AND P0, PT, R3, RZ, PT ;  /* 0x000000ff0300720c */ /* 0x000fda0003f05270 */
[----:B------:R-:W-:Y:S05]  /*04e0*/  @P0 EXIT ;  /* 0x000000000000094d */ /* 0x000fea0003800000 */
[----:B------:R-:W3:Y:S02]  /*04f0*/  LDC.64 R6, c[0x0][0x380] ;  /* 0x0000e000ff067b82 */ /* 0x000ee40000000a00 */
[----:B---3--:R-:W-:-:S06]  /*0500*/  IMAD.WIDE.U32 R4, R4, 0x8, R6 ;  /* 0x0000000804047825 */ /* 0x008fcc00078e0006 */
[----:B------:R-:W3:Y:S01]  /*0510*/  LDC.64 R6, c[0x0][0x388] ;  /* 0x0000e200ff067b82 */ /* 0x000ee20000000a00 */
[----:B------:R-:W4:Y:S01]  /*0520*/  LDG.E.64 R4, desc[UR4][R4.64] ;  /* 0x0000000404047981 */ /* 0x000f22000c1e1b00 */
[----:B---3--:R-:W-:-:S05]  /*0530*/  IMAD.WIDE.U32 R2, R2, 0x8, R6 ;  /* 0x0000000802027825 */ /* 0x008fca00078e0006 */
[----:B----4-:R-:W-:Y:S01]  /*0540*/  STG.E.64 desc[UR4][R2.64], R4 ;  /* 0x0000000402007986 */ /* 0x010fe2000c101b04 */
[----:B------:R-:W-:Y:S05]  /*0550*/  EXIT ;  /* 0x000000000000794d */ /* 0x000fea0003800000 */
        .weak           $__internal_0_$__cuda_sm20_div_rn_f64_full
        .type           $__internal_0_$__cuda_sm20_div_rn_f64_full,@function
        .size           $__internal_0_$__cuda_sm20_div_rn_f64_full,($__internal_1_$__cuda_sm20_dsqrt_rn_f64_mediumpath_v1 - $__internal_0_$__cuda_sm20_div_rn_f64_full)
$__internal_0_$__cuda_sm20_div_rn_f64_full:
[C---:B------:R-:W-:Y:S01]  /*0560*/  FSETP.GEU.AND P0, PT, |R11|.reuse, 1.469367938527859385e-39, PT ;  /* 0x001000000b00780b */ /* 0x040fe20003f0e200 */
[----:B------:R-:W-:Y:S01]  /*0570*/  IMAD.MOV.U32 R18, RZ, RZ, 0x1 ;  /* 0x00000001ff127424 */ /* 0x000fe200078e00ff */
[C---:B------:R-:W-:Y:S01]  /*0580*/  LOP3.LUT R12, R11.reuse, 0x800fffff, RZ, 0xc0, !PT ;  /* 0x800fffff0b0c7812 */ /* 0x040fe200078ec0ff */
[----:B------:R-:W-:Y:S01]  /*0590*/  IMAD.MOV.U32 R24, RZ, RZ, 0x1ca00000 ;  /* 0x1ca00000ff187424 */ /* 0x000fe200078e00ff */
[----:B------:R-:W-:Y:S02]  /*05a0*/  LOP3.LUT R25, R11, 0x7ff00000, RZ, 0xc0, !PT ;  /* 0x7ff000000b197812 */ /* 0x000fe400078ec0ff */
[----:B------:R-:W-:Y:S01]  /*05b0*/  LOP3.LUT R13, R12, 0x3ff00000, RZ, 0xfc, !PT ;  /* 0x3ff000000c0d7812 */ /* 0x000fe200078efcff */
[----:B------:R-:W-:-:S06]  /*05c0*/  IMAD.MOV.U32 R12, RZ, RZ, R10 ;  /* 0x000000ffff0c7224 */ /* 0x000fcc00078e000a */
[----:B------:R-:W-:-:S06]  /*05d0*/  @!P0 DMUL R12, R10, 8.98846567431157953865e+307 ;  /* 0x7fe000000a0c8828 */ /* 0x000fcc0000000000 */
[----:B------:R-:W0:Y:S02]  /*05e0*/  MUFU.RCP64H R19, R13 ;  /* 0x0000000d00137308 */ /* 0x000e240000001800 */
[----:B0-----:R-:W-:-:S08]  /*05f0*/  DFMA R8, R18, -R12, 1 ;  /* 0x3ff000001208742b */ /* 0x001fd0000000080c */
[----:B------:R-:W-:-:S08]  /*0600*/  DFMA R8, R8, R8, R8 ;  /* 0x000000080808722b */ /* 0x000fd00000000008 */
[----:B------:R-:W-:Y:S01]  /*0610*/  DFMA R18, R18, R8, R18 ;  /* 0x000000081212722b */ /* 0x000fe20000000012 */
[----:B------:R-:W-:Y:S02]  /*0620*/  IMAD.MOV.U32 R9, RZ, RZ, R17 ;  /* 0x000000ffff097224 */ /* 0x000fe400078e0011 */
[----:B------:R-:W-:-:S03]  /*0630*/  IMAD.MOV.U32 R8, RZ, RZ, R16 ;  /* 0x000000ffff087224 */ /* 0x000fc600078e0010 */
[----:B------:R-:W-:Y:S02]  /*0640*/  LOP3.LUT R7, R9, 0x7ff00000, RZ, 0xc0, !PT ;  /* 0x7ff0000009077812 */ /* 0x000fe400078ec0ff */
[----:B------:R-:W-:Y:S01]  /*0650*/  DFMA R20, R18, -R12, 1 ;  /* 0x3ff000001214742b */ /* 0x000fe2000000080c */
[----:B------:R-:W-:Y:S01]  /*0660*/  IMAD.MOV.U32 R16, RZ, RZ, R8 ;  /* 0x000000ffff107224 */ /* 0x000fe200078e0008 */
[----:B------:R-:W-:Y:S01]  /*0670*/  ISETP.GE.U32.AND P1, PT, R7, R25, PT ;  /* 0x000000190700720c */ /* 0x000fe20003f26070 */
[----:B------:R-:W-:-:S03]  /*0680*/  IMAD.MOV.U32 R26, RZ, RZ, R7 ;  /* 0x000000ffff1a7224 */ /* 0x000fc600078e0007 */
[----:B------:R-:W-:Y:S02]  /*0690*/  SEL R17, R24, 0x63400000, !P1 ;  /* 0x6340000018117807 */ /* 0x000fe40004800000 */
[----:B------:R-:W-:Y:S01]  /*06a0*/  DFMA R18, R18, R20, R18 ;  /* 0x000000141212722b */ /* 0x000fe20000000012 */
[----:B------:R-:W-:Y:S02]  /*06b0*/  FSETP.GEU.AND P1, PT, |R9|, 1.469367938527859385e-39, PT ;  /* 0x001000000900780b */ /* 0x000fe40003f2e200 */
[----:B------:R-:W-:-:S11]  /*06c0*/  LOP3.LUT R17, R17, 0x800fffff, R9, 0xf8, !PT ;  /* 0x800fffff11117812 */ /* 0x000fd600078ef809 */
[----:B------:R-:W-:Y:S05]  /*06d0*/  @P1 BRA `(.L_x_6) ;  /* 0x0000000000201947 */ /* 0x000fea0003800000 */
[----:B------:R-:W-:-:S04]  /*06e0*/  LOP3.LUT R20, R11, 0x7ff00000, RZ, 0xc0, !PT ;  /* 0x7ff000000b147812 */ /* 0x000fc800078ec0ff */
[----:B------:R-:W-:Y:S01]  /*06f0*/  ISETP.GE.U32.AND P1, PT, R7, R20, PT ;  /* 0x000000140700720c */ /* 0x000fe20003f26070 */
[----:B------:R-:W-:-:S03]  /*0700*/  IMAD.MOV.U32 R20, RZ, RZ, RZ ;  /* 0x000000ffff147224 */ /* 0x000fc600078e00ff */
[----:B------:R-:W-:-:S04]  /*0710*/  SEL R21, R24, 0x63400000, !P1 ;  /* 0x6340000018157807 */ /* 0x000fc80004800000 */
[----:B------:R-:W-:-:S04]  /*0720*/  LOP3.LUT R21, R21, 0x80000000, R9, 0xf8, !PT ;  /* 0x8000000015157812 */ /* 0x000fc800078ef809 */
[----:B------:R-:W-:-:S06]  /*0730*/  LOP3.LUT R21, R21, 0x100000, RZ, 0xfc, !PT ;  /* 0x0010000015157812 */ /* 0x000fcc00078efcff */
[----:B------:R-:W-:-:S10]  /*0740*/  DFMA R16, R16, 2, -R20 ;  /* 0x400000001010782b */ /* 0x000fd40000000814 */
[----:B------:R-:W-:-:S07]  /*0750*/  LOP3.LUT R26, R17, 0x7ff00000, RZ, 0xc0, !PT ;  /* 0x7ff00000111a7812 */ /* 0x000fce00078ec0ff */
.L_x_6:
[----:B------:R-:W-:Y:S01]  /*0760*/  @!P0 LOP3.LUT R25, R13, 0x7ff00000, RZ, 0xc0, !PT ;  /* 0x7ff000000d198812 */ /* 0x000fe200078ec0ff */
[----:B------:R-:W-:Y:S01]  /*0770*/  VIADD R22, R26, 0xffffffff ;  /* 0xffffffff1a167836 */ /* 0x000fe20000000000 */
[----:B------:R-:W-:-:S03]  /*0780*/  DMUL R20, R18, R16 ;  /* 0x0000001012147228 */ /* 0x000fc60000000000 */
[----:B------:R-:W-:Y:S01]  /*0790*/  VIADD R27, R25, 0xffffffff ;  /* 0xffffffff191b7836 */ /* 0x000fe20000000000 */
[----:B------:R-:W-:-:S04]  /*07a0*/  ISETP.GT.U32.AND P0, PT, R22, 0x7feffffe, PT ;  /* 0x7feffffe1600780c */ /* 0x000fc80003f04070 */
[----:B------:R-:W-:Y:S01]  /*07b0*/  ISETP.GT.U32.OR P0, PT, R27, 0x7feffffe, P0 ;  /* 0x7feffffe1b00780c */ /* 0x000fe20000704470 */
[----:B------:R-:W-:-:S08]  /*07c0*/  DFMA R22, R20, -R12, R16 ;  /* 0x8000000c1416722b */ /* 0x000fd00000000010 */
[----:B------:R-:W-:-:S04]  /*07d0*/  DFMA R22, R18, R22, R20 ;  /* 0x000000161216722b */ /* 0x000fc80000000014 */
[----:B------:R-:W-:Y:S07]  /*07e0*/  @P0 BRA `(.L_x_7) ;  /* 0x00000000006c0947 */ /* 0x000fee0003800000 */
[----:B------:R-:W-:-:S04]  /*07f0*/  LOP3.LUT R18, R11, 0x7ff00000, RZ, 0xc0, !PT ;  /* 0x7ff000000b127812 */ /* 0x000fc800078ec0ff */
[CC--:B------:R-:W-:Y:S02]  /*0800*/  VIADDMNMX R8, R7.reuse, -R18.reuse, 0xb9600000, !PT ;  /* 0xb960000007087446 */ /* 0x0c0fe40007800912 */
[----:B------:R-:W-:Y:S02]  /*0810*/  ISETP.GE.U32.AND P0, PT, R7, R18, PT ;  /* 0x000000120700720c */ /* 0x000fe40003f06070 */
[----:B------:R-:W-:Y:S01]  /*0820*/  VIMNMX R7, PT, PT, R8, 0x46a00000, PT ;  /* 0x46a0000008077848 */ /* 0x000fe20003fe0100 */
[----:B------:R-:W-:Y:S01]  /*0830*/  IMAD.MOV.U32 R8, RZ, RZ, RZ ;  /* 0x000000ffff087224 */ /* 0x000fe200078e00ff */
[----:B------:R-:W-:-:S05]  /*0840*/  SEL R24, R24, 0x63400000, !P0 ;  /* 0x6340000018187807 */ /* 0x000fca0004000000 */
[----:B------:R-:W-:-:S04]  /*0850*/  IMAD.IADD R7, R7, 0x1, -R24 ;  /* 0x0000000107077824 */ /* 0x000fc800078e0a18 */
[----:B------:R-:W-:-:S06]  /*0860*/  VIADD R9, R7, 0x7fe00000 ;  /* 0x7fe0000007097836 */ /* 0x000fcc0000000000 */
[----:B------:R-:W-:-:S10]  /*0870*/  DMUL R18, R22, R8 ;  /* 0x0000000816127228 */ /* 0x000fd40000000000 */
[----:B------:R-:W-:-:S13]  /*0880*/  FSETP.GTU.AND P0, PT, |R19|, 1.469367938527859385e-39, PT ;  /* 0x001000001300780b */ /* 0x000fda0003f0c200 */
[----:B------:R-:W-:Y:S05]  /*0890*/  @P0 BRA `(.L_x_8) ;  /* 0x0000000000940947 */ /* 0x000fea0003800000 */
[----:B------:R-:W-:Y:S01]  /*08a0*/  DFMA R12, R22, -R12, R16 ;  /* 0x8000000c160c722b */ /* 0x000fe20000000010 */
[----:B------:R-:W-:-:S09]  /*08b0*/  IMAD.MOV.U32 R10, RZ, RZ, RZ ;  /* 0x000000ffff0a7224 */ /* 0x000fd200078e00ff */
[C---:B------:R-:W-:Y:S02]  /*08c0*/  FSETP.NEU.AND P0, PT, R13.reuse, RZ, PT ;  /* 0x000000ff0d00720b */ /* 0x040fe40003f0d000 */
[----:B------:R-:W-:-:S04]  /*08d0*/  LOP3.LUT R17, R13, 0x80000000, R11, 0x48, !PT ;  /* 0x800000000d117812 */ /* 0x000fc800078e480b */
[----:B------:R-:W-:-:S07]  /*08e0*/  LOP3.LUT R11, R17, R9, RZ, 0xfc, !PT ;  /* 0x00000009110b7212 */ /* 0x000fce00078efcff */
[----:B------:R-:W-:Y:S05]  /*08f0*/  @!P0 BRA `(.L_x_8) ;  /* 0x00000000007c8947 */ /* 0x000fea0003800000 */
[----:B------:R-:W-:Y:S01]  /*0900*/  IMAD.MOV R9, RZ, RZ, -R7 ;  /* 0x000000ffff097224 */ /* 0x000fe200078e0a07 */
[----:B------:R-:W-:Y:S01]  /*0910*/  DMUL.RP R10, R22, R10 ;  /* 0x0000000a160a7228 */ /* 0x000fe20000008000 */
[----:B------:R-:W-:Y:S01]  /*0920*/  IMAD.MOV.U32 R8, RZ, RZ, RZ ;  /* 0x000000ffff087224 */ /* 0x000fe200078e00ff */
[----:B------:R-:W-:-:S05]  /*0930*/  IADD3 R7, PT, PT, -R7, -0x43300000, RZ ;  /* 0xbcd0000007077810 */ /* 0x000fca0007ffe1ff */
[----:B------:R-:W-:-:S03]  /*0940*/  DFMA R8, R18, -R8, R22 ;  /* 0x800000081208722b */ /* 0x000fc60000000016 */
[----:B------:R-:W-:-:S07]  /*0950*/  LOP3.LUT R17, R11, R17, RZ, 0x3c, !PT ;  /* 0x000000110b117212 */ /* 0x000fce00078e3cff */
[----:B------:R-:W-:-:S04]  /*0960*/  FSETP.NEU.AND P0, PT, |R9|, R7, PT ;  /* 0x000000070900720b */ /* 0x000fc80003f0d200 */
[----:B------:R-:W-:Y:S02]  /*0970*/  FSEL R18, R10, R18, !P0 ;  /* 0x000000120a127208 */ /* 0x000fe40004000000 */
[----:B------:R-:W-:Y:S01]  /*0980*/  FSEL R19, R17, R19, !P0 ;  /* 0x0000001311137208 */ /* 0x000fe20004000000 */
[----:B------:R-:W-:Y:S06]  /*0990*/  BRA `(.L_x_8) ;  /* 0x0000000000547947 */ /* 0x000fec0003800000 */
.L_x_7:
[----:B------:R-:W-:-:S14]  /*09a0*/  DSETP.NAN.AND P0, PT, R8, R8, PT ;  /* 0x000000080800722a */ /* 0x000fdc0003f08000 */
[----:B------:R-:W-:Y:S05]  /*09b0*/  @P0 BRA `(.L_x_9) ;  /* 0x0000000000440947 */ /* 0x000fea0003800000 */
[----:B------:R-:W-:-:S14]  /*09c0*/  DSETP.NAN.AND P0, PT, R10, R10, PT ;  /* 0x0000000a0a00722a */ /* 0x000fdc0003f08000 */
[----:B------:R-:W-:Y:S05]  /*09d0*/  @P0 BRA `(.L_x_10) ;  /* 0x0000000000300947 */ /* 0x000fea0003800000 */
[----:B------:R-:W-:Y:S01]  /*09e0*/  ISETP.NE.AND P0, PT, R26, R25, PT ;  /* 0x000000191a00720c */ /* 0x000fe20003f05270 */
[----:B------:R-:W-:Y:S02]  /*09f0*/  IMAD.MOV.U32 R18, RZ, RZ, 0x0 ;  /* 0x00000000ff127424 */ /* 0x000fe400078e00ff */
[----:B------:R-:W-:-:S10]  /*0a00*/  IMAD.MOV.U32 R19, RZ, RZ, -0x80000 ;  /* 0xfff80000ff137424 */ /* 0x000fd400078e00ff */
[----:B------:R-:W-:Y:S05]  /*0a10*/  @!P0 BRA `(.L_x_8) ;  /* 0x0000000000348947 */ /* 0x000fea0003800000 */
[----:B------:R-:W-:Y:S02]  /*0a20*/  ISETP.NE.AND P0, PT, R26, 0x7ff00000, PT ;  /* 0x7ff000001a00780c */ /* 0x000fe40003f05270 */
[----:B------:R-:W-:Y:S02]  /*0a30*/  LOP3.LUT R19, R9, 0x80000000, R11, 0x48, !PT ;  /* 0x8000000009137812 */ /* 0x000fe400078e480b */
[----:B------:R-:W-:-:S13]  /*0a40*/  ISETP.EQ.OR P0, PT, R25, RZ, !P0 ;  /* 0x000000ff1900720c */ /* 0x000fda0004702670 */
[----:B------:R-:W-:Y:S01]  /*0a50*/  @P0 LOP3.LUT R7, R19, 0x7ff00000, RZ, 0xfc, !PT ;  /* 0x7ff0000013070812 */ /* 0x000fe200078efcff */
[----:B------:R-:W-:Y:S02]  /*0a60*/  @!P0 IMAD.MOV.U32 R18, RZ, RZ, RZ ;  /* 0x000000ffff128224 */ /* 0x000fe400078e00ff */
[----:B------:R-:W-:Y:S02]  /*0a70*/  @P0 IMAD.MOV.U32 R18, RZ, RZ, RZ ;  /* 0x000000ffff120224 */ /* 0x000fe400078e00ff */
[----:B------:R-:W-:Y:S01]  /*0a80*/  @P0 IMAD.MOV.U32 R19, RZ, RZ, R7 ;  /* 0x000000ffff130224 */ /* 0x000fe200078e0007 */
[----:B------:R-:W-:Y:S06]  /*0a90*/  BRA `(.L_x_8) ;  /* 0x0000000000147947 */ /* 0x000fec0003800000 */
.L_x_10:
[----:B------:R-:W-:Y:S01]  /*0aa0*/  LOP3.LUT R19, R11, 0x80000, RZ, 0xfc, !PT ;  /* 0x000800000b137812 */ /* 0x000fe200078efcff */
[----:B------:R-:W-:Y:S01]  /*0ab0*/  IMAD.MOV.U32 R18, RZ, RZ, R10 ;  /* 0x000000ffff127224 */ /* 0x000fe200078e000a */
[----:B------:R-:W-:Y:S06]  /*0ac0*/  BRA `(.L_x_8) ;  /* 0x0000000000087947 */ /* 0x000fec0003800000 */
.L_x_9:
[----:B------:R-:W-:Y:S01]  /*0ad0*/  LOP3.LUT R19, R9, 0x80000, RZ, 0xfc, !PT ;  /* 0x0008000009137812 */ /* 0x000fe200078efcff */
[----:B------:R-:W-:-:S07]  /*0ae0*/  IMAD.MOV.U32 R18, RZ, RZ, R8 ;  /* 0x000000ffff127224 */ /* 0x000fce00078e0008 */
.L_x_8:
[----:B------:R-:W-:Y:S02]  /*0af0*/  IMAD.MOV.U32 R8, RZ, RZ, R0 ;  /* 0x000000ffff087224 */ /* 0x000fe400078e0000 */
[----:B------:R-:W-:-:S04]  /*0b00*/  IMAD.MOV.U32 R9, RZ, RZ, 0x0 ;  /* 0x00000000ff097424 */ /* 0x000fc800078e00ff */
[----:B------:R-:W-:Y:S05]  /*0b10*/  RET.REL.NODEC R8 `(_Z7piOnGPUPdS_ffi) ;  /* 0xfffffff408387950 */ /* 0x000fea0003c3ffff */
        .weak           $__internal_1_$__cuda_sm20_dsqrt_rn_f64_mediumpath_v1
        .type           $__internal_1_$__cuda_sm20_dsqrt_rn_f64_mediumpath_v1,@function
        .size           $__internal_1_$__cuda_sm20_dsqrt_rn_f64_mediumpath_v1,(.L_x_17 - $__internal_1_$__cuda_sm20_dsqrt_rn_f64_mediumpath_v1)
$__internal_1_$__cuda_sm20_dsqrt_rn_f64_mediumpath_v1:
[----:B------:R-:W-:Y:S01]  /*0b20*/  ISETP.GE.U32.AND P0, PT, R18, -0x3400000, PT ;  /* 0xfcc000001200780c */ /* 0x000fe20003f06070 */
[----:B------:R-:W-:Y:S01]  /*0b30*/  BSSY.RECONVERGENT B0, `(.L_x_11) ;  /* 0x0000024000007945 */ /* 0x000fe20003800200 */
[----:B------:R-:W-:-:S11]  /*0b40*/  IMAD.MOV.U32 R20, RZ, RZ, R22 ;  /* 0x000000ffff147224 */ /* 0x000fd600078e0016 */
[----:B------:R-:W-:Y:S05]  /*0b50*/  @!P0 BRA `(.L_x_12) ;  /* 0x0000000000208947 */ /* 0x000fea0003800000 */
[----:B------:R-:W-:-:S10]  /*0b60*/  DFMA.RM R20, R10, R20, R12 ;  /* 0x000000140a14722b */ /* 0x000fd4000000400c */
[----:B------:R-:W-:-:S05]  /*0b70*/  IADD3 R10, P0, PT, R20, 0x1, RZ ;  /* 0x00000001140a7810 */ /* 0x000fca0007f1e0ff */
[----:B------:R-:W-:-:S06]  /*0b80*/  IMAD.X R11, RZ, RZ, R21, P0 ;  /* 0x000000ffff0b7224 */ /* 0x000fcc00000e0615 */
[----:B------:R-:W-:-:S08]  /*0b90*/  DFMA.RP R16, -R20, R10, R16 ;  /* 0x0000000a1410722b */ /* 0x000fd00000008110 */
[----:B------:R-:W-:-:S06]  /*0ba0*/  DSETP.GT.AND P0, PT, R16, RZ, PT ;  /* 0x000000ff1000722a */ /* 0x000fcc0003f04000 */
[----:B------:R-:W-:Y:S02]  /*0bb0*/  FSEL R10, R10, R20, P0 ;  /* 0x000000140a0a7208 */ /* 0x000fe40000000000 */
[----:B------:R-:W-:Y:S01]  /*0bc0*/  FSEL R11, R11, R21, P0 ;  /* 0x000000150b0b7208 */ /* 0x000fe20000000000 */
[----:B------:R-:W-:Y:S06]  /*0bd0*/  BRA `(.L_x_13) ;  /* 0x0000000000647947 */ /* 0x000fec0003800000 */
.L_x_12:
[----:B------:R-:W-:-:S14]  /*0be0*/  DSETP.NE.AND P0, PT, R16, RZ, PT ;  /* 0x000000ff1000722a */ /* 0x000fdc0003f05000 */
[----:B------:R-:W-:Y:S05]  /*0bf0*/  @!P0 BRA `(.L_x_14) ;  /* 0x0000000000588947 */ /* 0x000fea0003800000 */
[----:B------:R-:W-:-:S13]  /*0c00*/  ISETP.GE.AND P0, PT, R17, RZ, PT ;  /* 0x000000ff1100720c */ /* 0x000fda0003f06270 */
[----:B------:R-:W-:Y:S02]  /*0c10*/  @!P0 IMAD.MOV.U32 R10, RZ, RZ, 0x0 ;  /* 0x00000000ff0a8424 */ /* 0x000fe400078e00ff */
[----:B------:R-:W-:Y:S01]  /*0c20*/  @!P0 IMAD.MOV.U32 R11, RZ, RZ, -0x80000 ;  /* 0xfff80000ff0b8424 */ /* 0x000fe200078e00ff */
[----:B------:R-:W-:Y:S06]  /*0c30*/  @!P0 BRA `(.L_x_13) ;  /* 0x00000000004c8947 */ /* 0x000fec0003800000 */
[----:B------:R-:W-:-:S13]  /*0c40*/  ISETP.GT.AND P0, PT, R17, 0x7fefffff, PT ;  /* 0x7fefffff1100780c */ /* 0x000fda0003f04270 */
[----:B------:R-:W-:Y:S05]  /*0c50*/  @P0 BRA `(.L_x_14) ;  /* 0x0000000000400947 */ /* 0x000fea0003800000 */
[----:B------:R-:W-:Y:S01]  /*0c60*/  DMUL R10, R16, 8.11296384146066816958e+31 ;  /* 0x46900000100a7828 */ /* 0x000fe20000000000 */
[----:B------:R-:W-:Y:S02]  /*0c70*/  IMAD.MOV.U32 R12, RZ, RZ, RZ ;  /* 0x000000ffff0c7224 */ /* 0x000fe400078e00ff */
[----:B------:R-:W-:Y:S02]  /*0c80*/  IMAD.MOV.U32 R18, RZ, RZ, 0x0 ;  /* 0x00000000ff127424 */ /* 0x000fe400078e00ff */
[----:B------:R-:W-:Y:S01]  /*0c90*/  IMAD.MOV.U32 R19, RZ, RZ, 0x3fd80000 ;  /* 0x3fd80000ff137424 */ /* 0x000fe200078e00ff */
[----:B------:R-:W0:Y:S02]  /*0ca0*/  MUFU.RSQ64H R13, R11 ;  /* 0x0000000b000d7308 */ /* 0x000e240000001c00 */
[----:B0-----:R-:W-:-:S08]  /*0cb0*/  DMUL R16, R12, R12 ;  /* 0x0000000c0c107228 */ /* 0x001fd00000000000 */
[----:B------:R-:W-:-:S08]  /*0cc0*/  DFMA R16, R10, -R16, 1 ;  /* 0x3ff000000a10742b */ /* 0x000fd00000000810 */
[----:B------:R-:W-:Y:S02]  /*0cd0*/  DFMA R18, R16, R18, 0.5 ;  /* 0x3fe000001012742b */ /* 0x000fe40000000012 */
[----:B------:R-:W-:-:S08]  /*0ce0*/  DMUL R16, R12, R16 ;  /* 0x000000100c107228 */ /* 0x000fd00000000000 */
[----:B------:R-:W-:-:S08]  /*0cf0*/  DFMA R16, R18, R16, R12 ;  /* 0x000000101210722b */ /* 0x000fd0000000000c */
[----:B------:R-:W-:Y:S02]  /*0d00*/  DMUL R12, R10, R16 ;  /* 0x000000100a0c7228 */ /* 0x000fe40000000000 */
[----:B------:R-:W-:-:S06]  /*0d10*/  VIADD R17, R17, 0xfff00000 ;  /* 0xfff0000011117836 */ /* 0x000fcc0000000000 */
[----:B------:R-:W-:-:S08]  /*0d20*/  DFMA R18, R12, -R12, R10 ;  /* 0x8000000c0c12722b */ /* 0x000fd0000000000a */
[----:B------:R-:W-:-:S10]  /*0d30*/  DFMA R10, R16, R18, R12 ;  /* 0x00000012100a722b */ /* 0x000fd4000000000c */
[----:B------:R-:W-:Y:S01]  /*0d40*/  VIADD R11, R11, 0xfcb00000 ;  /* 0xfcb000000b0b7836 */ /* 0x000fe20000000000 */
[----:B------:R-:W-:Y:S06]  /*0d50*/  BRA `(.L_x_13) ;  /* 0x0000000000047947 */ /* 0x000fec0003800000 */
.L_x_14:
[----:B------:R-:W-:-:S11]  /*0d60*/  DADD R10, R16, R16 ;  /* 0x00000000100a7229 */ /* 0x000fd60000000010 */
.L_x_13:
[----:B------:R-:W-:Y:S05]  /*0d70*/  BSYNC.RECONVERGENT B0 ;  /* 0x0000000000007941 */ /* 0x000fea0003800200 */
.L_x_11:
[----:B------:R-:W-:Y:S02]  /*0d80*/  IMAD.MOV.U32 R24, RZ, RZ, R10 ;  /* 0x000000ffff187224 */ /* 0x000fe400078e000a */
[----:B------:R-:W-:Y:S02]  /*0d90*/  IMAD.MOV.U32 R25, RZ, RZ, R11 ;  /* 0x000000ffff197224 */ /* 0x000fe400078e000b */
[----:B------:R-:W-:Y:S02]  /*0da0*/  IMAD.MOV.U32 R10, RZ, RZ, R0 ;  /* 0x000000ffff0a7224 */ /* 0x000fe400078e0000 */
[----:B------:R-:W-:-:S04]  /*0db0*/  IMAD.MOV.U32 R11, RZ, RZ, 0x0 ;  /* 0x00000000ff0b7424 */ /* 0x000fc800078e00ff */
[----:B------:R-:W-:Y:S05]  /*0dc0*/  RET.REL.NODEC R10 `(_Z7piOnGPUPdS_ffi) ;  /* 0xfffffff00a8c7950 */ /* 0x000fea0003c3ffff */
.L_x_15:
[----:B------:R-:W-:-:S00]  /*0dd0*/  BRA `(.L_x_15) ;  /* 0xfffffffc00fc7947 */ /* 0x000fc0000383ffff */
[----:B------:R-:W-:-:S00]  /*0de0*/  NOP ;  /* 0x0000000000007918 */ /* 0x000fc00000000000 */
        /* <DEDUP_REMOVED lines=9> */
.L_x_17:


//--------------------- .nv.shared.reserved.0     --------------------------
	.section	.nv.shared.reserved.0,"aw",@nobits
	.weak		__nv_reservedSMEM_offset_0_alias
	.size		__nv_reservedSMEM_offset_0_alias, 0, 64
	.other		__nv_reservedSMEM_offset_0_alias,@"STO_CUDA_RESERVED_SHARED STV_DEFAULT"
__nv_reservedSMEM_offset_0_alias:
	.zero		0
	.zero		64


//--------------------- .nv.constant0._Z7piOnGPUPdS_ffi --------------------------
	.section	.nv.constant0._Z7piOnGPUPdS_ffi,"a",@progbits
	.sectionflags	@""
	.align	4
.nv.constant0._Z7piOnGPUPdS_ffi:
	.zero		924


//--------------------- SYMBOLS --------------------------

	.type		.nv.reservedSmem.offset0,@object
	.size		.nv.reservedSmem.offset0,0x4
